	.headerflags	@"EF_CUDA_TEXMODE_UNIFIED EF_CUDA_64BIT_ADDRESS EF_CUDA_ACCELERATORS EF_CUDA_SM90 EF_CUDA_VIRTUAL_SM(EF_CUDA_SM90)"
	.elftype	@"ET_EXEC"


//--------------------- .nv.info                  --------------------------
	.section	.nv.info,"",@"SHT_CUDA_INFO"
	.align	4


	//----- nvinfo : EIATTR_REGCOUNT
	.align		4
        /*0000*/ 	.byte	0x04, 0x2f
        /*0002*/ 	.short	(.L_1 - .L_0)
	.align		4
.L_0:
        /*0004*/ 	.word	index@(triton_poi_fused_cat_52)
        /*0008*/ 	.word	0x0000000e


	//----- nvinfo : EIATTR_MIN_STACK_SIZE
	.align		4
.L_1:
        /*000c*/ 	.byte	0x04, 0x12
        /*000e*/ 	.short	(.L_3 - .L_2)
	.align		4
.L_2:
        /*0010*/ 	.word	index@(triton_poi_fused_cat_52)
        /*0014*/ 	.word	0x00000000


	//----- nvinfo : EIATTR_FRAME_SIZE
	.align		4
.L_3:
        /*0018*/ 	.byte	0x04, 0x11
        /*001a*/ 	.short	(.L_5 - .L_4)
	.align		4
.L_4:
        /*001c*/ 	.word	index@(triton_poi_fused_cat_52)
        /*0020*/ 	.word	0x00000000


	//----- nvinfo : EIATTR_MIN_STACK_SIZE
	.align		4
.L_5:
        /*0024*/ 	.byte	0x04, 0x12
        /*0026*/ 	.short	(.L_7 - .L_6)
	.align		4
.L_6:
        /*0028*/ 	.word	index@(triton_poi_fused_cat_52)
        /*002c*/ 	.word	0x00000000
.L_7:


//--------------------- .nv.info.triton_poi_fused_cat_52 --------------------------
	.section	.nv.info.triton_poi_fused_cat_52,"",@"SHT_CUDA_INFO"
	.sectionflags	@""
	.align	4


	//----- nvinfo : EIATTR_CUDA_API_VERSION
	.align		4
        /*0000*/ 	.byte	0x04, 0x37
        /*0002*/ 	.short	(.L_9 - .L_8)
.L_8:
        /*0004*/ 	.word	0x0000007c


	//----- nvinfo : EIATTR_KPARAM_INFO
	.align		4
.L_9:
        /*0008*/ 	.byte	0x04, 0x17
        /*000a*/ 	.short	(.L_11 - .L_10)
.L_10:
        /*000c*/ 	.word	0x00000000
        /*0010*/ 	.short	0x0003
        /*0012*/ 	.short	0x0018
        /*0014*/ 	.byte	0x00, 0xf0, 0x11, 0x00


	//----- nvinfo : EIATTR_KPARAM_INFO
	.align		4
.L_11:
        /*0018*/ 	.byte	0x04, 0x17
        /*001a*/ 	.short	(.L_13 - .L_12)
.L_12:
        /*001c*/ 	.word	0x00000000
        /*0020*/ 	.short	0x0002
        /*0022*/ 	.short	0x0010
        /*0024*/ 	.byte	0x00, 0xf4, 0x21, 0x00


	//----- nvinfo : EIATTR_KPARAM_INFO
	.align		4
.L_13:
        /*0028*/ 	.byte	0x04, 0x17
        /*002a*/ 	.short	(.L_15 - .L_14)
.L_14:
        /*002c*/ 	.word	0x00000000
        /*0030*/ 	.short	0x0001
        /*0032*/ 	.short	0x0008
        /*0034*/ 	.byte	0x00, 0xf4, 0x21, 0x00


	//----- nvinfo : EIATTR_KPARAM_INFO
	.align		4
.L_15:
        /*0038*/ 	.byte	0x04, 0x17
        /*003a*/ 	.short	(.L_17 - .L_16)
.L_16:
        /*003c*/ 	.word	0x00000000
        /*0040*/ 	.short	0x0000
        /*0042*/ 	.short	0x0000
        /*0044*/ 	.byte	0x00, 0xf4, 0x21, 0x00


	//----- nvinfo : EIATTR_SPARSE_MMA_MASK
	.align		4
.L_17:
        /*0048*/ 	.byte	0x03, 0x50
        /*004a*/ 	.short	0x0000


	//----- nvinfo : EIATTR_MAXREG_COUNT
	.align		4
        /*004c*/ 	.byte	0x03, 0x1b
        /*004e*/ 	.short	0x00ff


	//----- nvinfo : EIATTR_EXIT_INSTR_OFFSETS
	.align		4
        /*0050*/ 	.byte	0x04, 0x1c
        /*0052*/ 	.short	(.L_19 - .L_18)


	//   ....[0]....
.L_18:
        /*0054*/ 	.word	0x000001d0


	//----- nvinfo : EIATTR_REQNTID
	.align		4
.L_19:
        /*0058*/ 	.byte	0x04, 0x10
        /*005a*/ 	.short	(.L_21 - .L_20)
.L_20:
        /*005c*/ 	.word	0x00000080
        /*0060*/ 	.word	0x00000001
        /*0064*/ 	.word	0x00000001


	//----- nvinfo : EIATTR_CBANK_PARAM_SIZE
	.align		4
.L_21:
        /*0068*/ 	.byte	0x03, 0x19
        /*006a*/ 	.short	0x001c


	//----- nvinfo : EIATTR_PARAM_CBANK
	.align		4
        /*006c*/ 	.byte	0x04, 0x0a
        /*006e*/ 	.short	(.L_23 - .L_22)
	.align		4
.L_22:
        /*0070*/ 	.word	index@(.nv.constant0.triton_poi_fused_cat_52)
        /*0074*/ 	.short	0x0210
        /*0076*/ 	.short	0x001c


	//----- nvinfo : EIATTR_SW_WAR
	.align		4
.L_23:
        /*0078*/ 	.byte	0x04, 0x36
        /*007a*/ 	.short	(.L_25 - .L_24)
.L_24:
        /*007c*/ 	.word	0x00000008
.L_25:


//--------------------- .nv.callgraph             --------------------------
	.section	.nv.callgraph,"",@"SHT_CUDA_CALLGRAPH"
	.align	4
	.sectionentsize	8
	.align		4
        /*0000*/ 	.word	0x00000000
	.align		4
        /*0004*/ 	.word	0xffffffff
	.align		4
        /*0008*/ 	.word	0x00000000
	.align		4
        /*000c*/ 	.word	0xfffffffe
	.align		4
        /*0010*/ 	.word	0x00000000
	.align		4
        /*0014*/ 	.word	0xfffffffd
	.align		4
        /*0018*/ 	.word	0x00000000
	.align		4
        /*001c*/ 	.word	0xfffffffc


//--------------------- .text.triton_poi_fused_cat_52 --------------------------
	.section	.text.triton_poi_fused_cat_52,"ax",@progbits
	.align	128
        .global         triton_poi_fused_cat_52
        .type           triton_poi_fused_cat_52,@function
        .size           triton_poi_fused_cat_52,(.L_x_1 - triton_poi_fused_cat_52)
        .other          triton_poi_fused_cat_52,@"STO_CUDA_ENTRY STV_DEFAULT"
triton_poi_fused_cat_52:
.text.triton_poi_fused_cat_52:
[----:B------:R-:W-:Y:S01]  /*0000*/  LDC R1, c[0x0][0x28] ;  /* 0x00000a00ff017b82 */ /* 0x000fe20000000800 */
[----:B------:R-:W1:Y:S07]  /*0010*/  S2R R0, SR_TID.X ;  /* 0x0000000000007919 */ /* 0x000e6e0000002100 */
[----:B------:R-:W2:Y:S01]  /*0020*/  LDC.64 R2, c[0x0][0x210] ;  /* 0x00008400ff027b82 */ /* 0x000ea20000000a00 */
[----:B------:R-:W-:Y:S01]  /*0030*/  ULDC.64 UR4, c[0x0][0x208] ;  /* 0x0000820000047ab9 */ /* 0x000fe20000000a00 */
[----:B------:R-:W3:Y:S01]  /*0040*/  S2R R9, SR_CTAID.X ;  /* 0x0000000000097919 */ /* 0x000ee20000002500 */
[----:B-1----:R-:W-:-:S05]  /*0050*/  LOP3.LUT R0, R0, 0x7f, RZ, 0xc0, !PT ;  /* 0x0000007f00007812 */ /* 0x002fca00078ec0ff */
[----:B---3--:R-:W-:-:S05]  /*0060*/  IMAD R9, R9, 0x80, R0 ;  /* 0x0000008009097824 */ /* 0x008fca00078e0200 */
[----:B------:R-:W-:-:S04]  /*0070*/  SHF.R.S32.HI R0, RZ, 0x1f, R9 ;  /* 0x0000001fff007819 */ /* 0x000fc80000011409 */
[----:B------:R-:W-:-:S04]  /*0080*/  LEA.HI R0, R0, R9, RZ, 0x9 ;  /* 0x0000000900007211 */ /* 0x000fc800078f48ff */
[----:B------:R-:W-:Y:S02]  /*0090*/  LOP3.LUT R4, R0, 0xfffffe00, RZ, 0xc0, !PT ;  /* 0xfffffe0000047812 */ /* 0x000fe400078ec0ff */
[----:B------:R-:W-:-:S03]  /*00a0*/  SHF.R.S32.HI R0, RZ, 0x9, R0 ;  /* 0x00000009ff007819 */ /* 0x000fc60000011400 */
[----:B------:R-:W-:Y:S02]  /*00b0*/  IMAD.IADD R7, R9, 0x1, -R4 ;  /* 0x0000000109077824 */ /* 0x000fe400078e0a04 */
[----:B------:R-:W1:Y:S02]  /*00c0*/  LDC.64 R4, c[0x0][0x218] ;  /* 0x00008600ff047b82 */ /* 0x000e640000000a00 */
[----:B------:R-:W-:Y:S01]  /*00d0*/  IMAD R11, R0, 0x100, R7 ;  /* 0x00000100000b7824 */ /* 0x000fe200078e0207 */
[----:B------:R-:W-:Y:S01]  /*00e0*/  ISETP.GE.AND P2, PT, R7, 0x100, PT ;  /* 0x000001000700780c */ /* 0x000fe20003f46270 */
[----:B------:R-:W-:Y:S02]  /*00f0*/  IMAD.MOV.U32 R0, RZ, RZ, RZ ;  /* 0x000000ffff007224 */ /* 0x000fe400078e00ff */
[----:B--2---:R-:W-:Y:S01]  /*0100*/  IMAD.WIDE R2, R11, 0x4, R2 ;  /* 0x000000040b027825 */ /* 0x004fe200078e0202 */
[----:B------:R-:W-:Y:S02]  /*0110*/  ISETP.GT.AND P1, PT, R7, 0xff, PT ;  /* 0x000000ff0700780c */ /* 0x000fe40003f24270 */
[----:B------:R-:W2:Y:S07]  /*0120*/  LDC.64 R6, c[0x0][0x220] ;  /* 0x00008800ff067b82 */ /* 0x000eae0000000a00 */
[----:B------:R-:W3:Y:S01]  /*0130*/  @!P2 LDG.E.EL R0, desc[UR4][R2.64] ;  /* 0x000000040200a981 */ /* 0x000ee2000c2e1900 */
[----:B------:R-:W-:-:S02]  /*0140*/  IMAD.MOV.U32 R8, RZ, RZ, RZ ;  /* 0x000000ffff087224 */ /* 0x000fc400078e00ff */
[----:B-1----:R-:W-:-:S05]  /*0150*/  IMAD.WIDE R4, R11, 0x4, R4 ;  /* 0x000000040b047825 */ /* 0x002fca00078e0204 */
[----:B------:R-:W4:Y:S01]  /*0160*/  @P1 LDG.E.EL R8, desc[UR4][R4.64+-0x400] ;  /* 0xfffc000404081981 */ /* 0x000f22000c2e1900 */
[----:B--2---:R-:W-:Y:S01]  /*0170*/  IMAD.WIDE R6, R9, 0x4, R6 ;  /* 0x0000000409067825 */ /* 0x004fe200078e0206 */
[----:B---3--:R-:W-:-:S04]  /*0180*/  SEL R11, R0, RZ, !P2 ;  /* 0x000000ff000b7207 */ /* 0x008fc80005000000 */
[----:B------:R-:W-:-:S13]  /*0190*/  FSETP.GT.AND P0, PT, R11, RZ, PT ;  /* 0x000000ff0b00720b */ /* 0x000fda0003f04000 */
[----:B------:R-:W-:Y:S01]  /*01a0*/  @!P0 FMUL R11, R11, 0.10000000149011611938 ;  /* 0x3dcccccd0b0b8820 */ /* 0x000fe20000400000 */
[----:B----4-:R-:W-:-:S05]  /*01b0*/  @P2 SEL R11, R8, RZ, P1 ;  /* 0x000000ff080b2207 */ /* 0x010fca0000800000 */
[----:B------:R-:W-:Y:S01]  /*01c0*/  STG.E desc[UR4][R6.64], R11 ;  /* 0x0000000b06007986 */ /* 0x000fe2000c101904 */
[----:B------:R-:W-:Y:S05]  /*01d0*/  EXIT ;  /* 0x000000000000794d */ /* 0x000fea0003800000 */
.L_x_0:
[----:B------:R-:W-:-:S00]  /*01e0*/  BRA `(.L_x_0) ;  /* 0xfffffffc00fc7947 */ /* 0x000fc0000383ffff */
[----:B------:R-:W-:-:S00]  /*01f0*/  NOP ;  /* 0x0000000000007918 */ /* 0x000fc00000000000 */
        /* <DEDUP_REMOVED lines=8> */
.L_x_1:


//--------------------- .nv.constant0.triton_poi_fused_cat_52 --------------------------
	.section	.nv.constant0.triton_poi_fused_cat_52,"a",@progbits
	.sectionflags	@""
	.align	4
.nv.constant0.triton_poi_fused_cat_52:
	.zero		556
